//
// Generated by NVIDIA NVVM Compiler
//
// Compiler Build ID: CL-36424714
// Cuda compilation tools, release 13.0, V13.0.88
// Based on NVVM 20.0.0
//

.version 9.0
.target sm_100
.address_size 64

	// .globl	_Z20sum_kernel_tile_shflILi32EEvPiS0_i

.visible .entry _Z20sum_kernel_tile_shflILi32EEvPiS0_i(
	.param .u64 .ptr .align 1 _Z20sum_kernel_tile_shflILi32EEvPiS0_i_param_0,
	.param .u64 .ptr .align 1 _Z20sum_kernel_tile_shflILi32EEvPiS0_i_param_1,
	.param .u32 _Z20sum_kernel_tile_shflILi32EEvPiS0_i_param_2
)
{
	.reg .pred 	%p<9>;
	.reg .b32 	%r<46>;
	.reg .b64 	%rd<7>;

	ld.param.u64 	%rd2, [_Z20sum_kernel_tile_shflILi32EEvPiS0_i_param_0];
	ld.param.u64 	%rd3, [_Z20sum_kernel_tile_shflILi32EEvPiS0_i_param_1];
	ld.param.u32 	%r13, [_Z20sum_kernel_tile_shflILi32EEvPiS0_i_param_2];
	mov.u32 	%r14, %ctaid.x;
	mov.u32 	%r1, %ntid.x;
	mov.u32 	%r2, %tid.x;
	mad.lo.s32 	%r43, %r14, %r1, %r2;
	shr.s32 	%r15, %r13, 31;
	shr.u32 	%r16, %r15, 30;
	add.s32 	%r17, %r13, %r16;
	shr.s32 	%r4, %r17, 2;
	setp.ge.s32 	%p1, %r43, %r4;
	mov.b32 	%r45, 0;
	@%p1 bra 	$L__BB0_3;
	mov.u32 	%r19, %nctaid.x;
	mul.lo.s32 	%r5, %r1, %r19;
	cvta.to.global.u64 	%rd1, %rd3;
	mov.b32 	%r45, 0;
$L__BB0_2:
	mul.wide.s32 	%rd4, %r43, 16;
	add.s64 	%rd5, %rd1, %rd4;
	ld.global.v4.u32 	{%r20, %r21, %r22, %r23}, [%rd5];
	add.s32 	%r24, %r20, %r45;
	add.s32 	%r25, %r24, %r21;
	add.s32 	%r26, %r25, %r22;
	add.s32 	%r45, %r26, %r23;
	add.s32 	%r43, %r43, %r5;
	setp.lt.s32 	%p2, %r43, %r4;
	@%p2 bra 	$L__BB0_2;
$L__BB0_3:
	shfl.sync.down.b32	%r27|%p3, %r45, 16, 31, -1;
	add.s32 	%r28, %r27, %r45;
	shfl.sync.down.b32	%r29|%p4, %r28, 8, 31, -1;
	add.s32 	%r30, %r29, %r28;
	shfl.sync.down.b32	%r31|%p5, %r30, 4, 31, -1;
	add.s32 	%r32, %r31, %r30;
	shfl.sync.down.b32	%r33|%p6, %r32, 2, 31, -1;
	add.s32 	%r34, %r33, %r32;
	shfl.sync.down.b32	%r35|%p7, %r34, 1, 31, -1;
	add.s32 	%r11, %r35, %r34;
	mov.u32 	%r36, %tid.y;
	mov.u32 	%r37, %tid.z;
	mov.u32 	%r38, %ntid.y;
	mad.lo.s32 	%r39, %r37, %r38, %r36;
	mad.lo.s32 	%r40, %r39, %r1, %r2;
	and.b32  	%r41, %r40, 31;
	setp.ne.s32 	%p8, %r41, 0;
	@%p8 bra 	$L__BB0_5;
	cvta.to.global.u64 	%rd6, %rd2;
	atom.global.add.u32 	%r42, [%rd6], %r11;
$L__BB0_5:
	ret;

}


// ===== COMPILED SASS (sm_100) =====

	.target	sm_100

	.elftype	@"ET_EXEC"


//--------------------- .note.nv.tkinfo           --------------------------
	.section	.note.nv.tkinfo,"",@"SHT_NOTE"
	.sectionflags	@"SHF_NOTE_NV_TKINFO"
	.tkinfo
        /*0018*/ 	.word	0x00000002
        /*0030*/ 	.string	""
        /*0030*/ 	.string	"ptxas"
        /*0030*/ 	.string	"Cuda compilation tools, release 13.0, V13.0.88"
        /*0030*/ 	.string	"Build cuda_13.0.r13.0/compiler.36424714_0"
        /*0030*/ 	.string	"-arch sm_100 -m 64 "



//--------------------- .note.nv.cuinfo           --------------------------
	.section	.note.nv.cuinfo,"",@"SHT_NOTE"
	.sectionflags	@"SHF_NOTE_NV_CUINFO"
        /*0018*/ 	.short	0x0002
        /*001a*/ 	.short	0x0064
        /*001c*/ 	.short	0x0082
	.zero		2


//--------------------- .nv.info                  --------------------------
	.section	.nv.info,"",@"SHT_CUDA_INFO"
	.align	4


	//----- nvinfo : EIATTR_REGCOUNT
	.align		4
        /*0000*/ 	.byte	0x04, 0x2f
        /*0002*/ 	.short	(.L_1 - .L_0)
	.align		4
.L_0:
        /*0004*/ 	.word	index@(_Z20sum_kernel_tile_shflILi32EEvPiS0_i)
        /*0008*/ 	.word	0x0000000e


	//----- nvinfo : EIATTR_FRAME_SIZE
	.align		4
.L_1:
        /*000c*/ 	.byte	0x04, 0x11
        /*000e*/ 	.short	(.L_3 - .L_2)
	.align		4
.L_2:
        /*0010*/ 	.word	index@(_Z20sum_kernel_tile_shflILi32EEvPiS0_i)
        /*0014*/ 	.word	0x00000000


	//----- nvinfo : EIATTR_MIN_STACK_SIZE
	.align		4
.L_3:
        /*0018*/ 	.byte	0x04, 0x12
        /*001a*/ 	.short	(.L_5 - .L_4)
	.align		4
.L_4:
        /*001c*/ 	.word	index@(_Z20sum_kernel_tile_shflILi32EEvPiS0_i)
        /*0020*/ 	.word	0x00000000
.L_5:


//--------------------- .nv.compat                --------------------------
	.section	.nv.compat,"",@"SHT_CUDA_COMPAT_INFO"
	.align	4
        /*0000*/ 	.byte	0x02, 0x09, 0x00, 0x00, 0x02, 0x02, 0x01, 0x00, 0x02, 0x05, 0x05, 0x00, 0x03, 0x07, 0x01, 0x01
        /*0010*/ 	.byte	0x02, 0x03, 0x00, 0x00, 0x02, 0x06, 0x01, 0x00, 0x04, 0x0b, 0x08, 0x00, 0x09, 0x00, 0x00, 0x00
        /*0020*/ 	.byte	0x00, 0x00, 0x00, 0x00


//--------------------- .nv.info._Z20sum_kernel_tile_shflILi32EEvPiS0_i --------------------------
	.section	.nv.info._Z20sum_kernel_tile_shflILi32EEvPiS0_i,"",@"SHT_CUDA_INFO"
	.sectionflags	@""
	.align	4


	//----- nvinfo : EIATTR_CUDA_API_VERSION
	.align		4
        /*0000*/ 	.byte	0x04, 0x37
        /*0002*/ 	.short	(.L_7 - .L_6)
.L_6:
        /*0004*/ 	.word	0x00000082


	//----- nvinfo : EIATTR_KPARAM_INFO
	.align		4
.L_7:
        /*0008*/ 	.byte	0x04, 0x17
        /*000a*/ 	.short	(.L_9 - .L_8)
.L_8:
        /*000c*/ 	.word	0x00000000
        /*0010*/ 	.short	0x0002
        /*0012*/ 	.short	0x0010
        /*0014*/ 	.byte	0x00, 0xf0, 0x11, 0x00


	//----- nvinfo : EIATTR_KPARAM_INFO
	.align		4
.L_9:
        /*0018*/ 	.byte	0x04, 0x17
        /*001a*/ 	.short	(.L_11 - .L_10)
.L_10:
        /*001c*/ 	.word	0x00000000
        /*0020*/ 	.short	0x0001
        /*0022*/ 	.short	0x0008
        /*0024*/ 	.byte	0x00, 0xf5, 0x21, 0x00


	//----- nvinfo : EIATTR_KPARAM_INFO
	.align		4
.L_11:
        /*0028*/ 	.byte	0x04, 0x17
        /*002a*/ 	.short	(.L_13 - .L_12)
.L_12:
        /*002c*/ 	.word	0x00000000
        /*0030*/ 	.short	0x0000
        /*0032*/ 	.short	0x0000
        /*0034*/ 	.byte	0x00, 0xf5, 0x21, 0x00


	//----- nvinfo : EIATTR_SPARSE_MMA_MASK
	.align		4
.L_13:
        /*0038*/ 	.byte	0x03, 0x50
        /*003a*/ 	.short	0x0000


	//----- nvinfo : EIATTR_MAXREG_COUNT
	.align		4
        /*003c*/ 	.byte	0x03, 0x1b
        /*003e*/ 	.short	0x00ff


	//----- nvinfo : EIATTR_MERCURY_ISA_VERSION
	.align		4
        /*0040*/ 	.byte	0x03, 0x5f
        /*0042*/ 	.short	0x0101


	//----- nvinfo : EIATTR_INT_WARP_WIDE_INSTR_OFFSETS
	.align		4
        /*0044*/ 	.byte	0x04, 0x31
        /*0046*/ 	.short	(.L_15 - .L_14)


	//   ....[0]....
.L_14:
        /*0048*/ 	.word	0x000002c0


	//   ....[1]....
        /*004c*/ 	.word	0x000002f0


	//----- nvinfo : EIATTR_COOP_GROUP_MASK_REGIDS
	.align		4
.L_15:
        /*0050*/ 	.byte	0x04, 0x29
        /*0052*/ 	.short	(.L_17 - .L_16)


	//   ....[0]....
.L_16:
        /*0054*/ 	.word	0xffffffff


	//   ....[1]....
        /*0058*/ 	.word	0xffffffff


	//   ....[2]....
        /*005c*/ 	.word	0xffffffff


	//   ....[3]....
        /*0060*/ 	.word	0xffffffff


	//   ....[4]....
        /*0064*/ 	.word	0xffffffff


	//----- nvinfo : EIATTR_COOP_GROUP_INSTR_OFFSETS
	.align		4
.L_17:
        /*0068*/ 	.byte	0x04, 0x28
        /*006a*/ 	.short	(.L_19 - .L_18)


	//   ....[0]....
.L_18:
        /*006c*/ 	.word	0x000001a0


	//   ....[1]....
        /*0070*/ 	.word	0x000001f0


	//   ....[2]....
        /*0074*/ 	.word	0x00000240


	//   ....[3]....
        /*0078*/ 	.word	0x00000260


	//   ....[4]....
        /*007c*/ 	.word	0x00000280


	//----- nvinfo : EIATTR_VRC_CTA_INIT_COUNT
	.align		4
.L_19:
        /*0080*/ 	.byte	0x02, 0x4a
	.zero		1
	.zero		1


	//----- nvinfo : EIATTR_EXIT_INSTR_OFFSETS
	.align		4
        /*0084*/ 	.byte	0x04, 0x1c
        /*0086*/ 	.short	(.L_21 - .L_20)


	//   ....[0]....
.L_20:
        /*0088*/ 	.word	0x00000290


	//   ....[1]....
        /*008c*/ 	.word	0x00000330


	//----- nvinfo : EIATTR_CRS_STACK_SIZE
	.align		4
.L_21:
        /*0090*/ 	.byte	0x04, 0x1e
        /*0092*/ 	.short	(.L_23 - .L_22)
.L_22:
        /*0094*/ 	.word	0x00000000


	//----- nvinfo : EIATTR_CBANK_PARAM_SIZE
	.align		4
.L_23:
        /*0098*/ 	.byte	0x03, 0x19
        /*009a*/ 	.short	0x0014


	//----- nvinfo : EIATTR_PARAM_CBANK
	.align		4
        /*009c*/ 	.byte	0x04, 0x0a
        /*009e*/ 	.short	(.L_25 - .L_24)
	.align		4
.L_24:
        /*00a0*/ 	.word	index@(.nv.constant0._Z20sum_kernel_tile_shflILi32EEvPiS0_i)
        /*00a4*/ 	.short	0x0380
        /*00a6*/ 	.short	0x0014


	//----- nvinfo : EIATTR_SW_WAR
	.align		4
.L_25:
        /*00a8*/ 	.byte	0x04, 0x36
        /*00aa*/ 	.short	(.L_27 - .L_26)
.L_26:
        /*00ac*/ 	.word	0x00000008
.L_27:


//--------------------- .nv.callgraph             --------------------------
	.section	.nv.callgraph,"",@"SHT_CUDA_CALLGRAPH"
	.align	4
	.sectionentsize	8
	.align		4
        /*0000*/ 	.word	0x00000000
	.align		4
        /*0004*/ 	.word	0xffffffff
	.align		4
        /*0008*/ 	.word	0x00000000
	.align		4
        /*000c*/ 	.word	0xfffffffe
	.align		4
        /*0010*/ 	.word	0x00000000
	.align		4
        /*0014*/ 	.word	0xfffffffd
	.align		4
        /*0018*/ 	.word	0x00000000
	.align		4
        /*001c*/ 	.word	0xfffffffc


//--------------------- .text._Z20sum_kernel_tile_shflILi32EEvPiS0_i --------------------------
	.section	.text._Z20sum_kernel_tile_shflILi32EEvPiS0_i,"ax",@progbits
	.align	128
        .global         _Z20sum_kernel_tile_shflILi32EEvPiS0_i
        .type           _Z20sum_kernel_tile_shflILi32EEvPiS0_i,@function
        .size           _Z20sum_kernel_tile_shflILi32EEvPiS0_i,(.L_x_4 - _Z20sum_kernel_tile_shflILi32EEvPiS0_i)
        .other          _Z20sum_kernel_tile_shflILi32EEvPiS0_i,@"STO_CUDA_ENTRY STV_DEFAULT"
_Z20sum_kernel_tile_shflILi32EEvPiS0_i:
.text._Z20sum_kernel_tile_shflILi32EEvPiS0_i:
[----:B------:R-:W-:Y:S01]  /*0000*/  LDC R1, c[0x0][0x37c] ;  /* 0x0000df00ff017b82 */ /* 0x000fe20000000800 */
[----:B------:R-:W0:Y:S01]  /*0010*/  S2R R10, SR_TID.X ;  /* 0x00000000000a7919 */ /* 0x000e220000002100 */
[----:B------:R-:W1:Y:S06]  /*0020*/  LDCU UR5, c[0x0][0x390] ;  /* 0x00007200ff0577ac */ /* 0x000e6c0008000800 */
[----:B------:R-:W0:Y:S01]  /*0030*/  S2UR UR6, SR_CTAID.X ;  /* 0x00000000000679c3 */ /* 0x000e220000002500 */
[----:B------:R-:W-:Y:S01]  /*0040*/  BSSY.RECONVERGENT B0, `(.L_x_0) ;  /* 0x0000015000007945 */ /* 0x000fe20003800200 */
[----:B------:R-:W-:-:S06]  /*0050*/  IMAD.MOV.U32 R8, RZ, RZ, RZ ;  /* 0x000000ffff087224 */ /* 0x000fcc00078e00ff */
[----:B------:R-:W0:Y:S01]  /*0060*/  LDC R11, c[0x0][0x360] ;  /* 0x0000d800ff0b7b82 */ /* 0x000e220000000800 */
[----:B-1----:R-:W-:-:S04]  /*0070*/  USHF.R.S32.HI UR4, URZ, 0x1f, UR5 ;  /* 0x0000001fff047899 */ /* 0x002fc80008011405 */
[----:B------:R-:W-:-:S04]  /*0080*/  ULEA.HI UR4, UR4, UR5, URZ, 0x2 ;  /* 0x0000000504047291 */ /* 0x000fc8000f8f10ff */
[----:B------:R-:W-:Y:S01]  /*0090*/  USHF.R.S32.HI UR4, URZ, 0x2, UR4 ;  /* 0x00000002ff047899 */ /* 0x000fe20008011404 */
[----:B0-----:R-:W-:Y:S01]  /*00a0*/  IMAD R0, R11, UR6, R10 ;  /* 0x000000060b007c24 */ /* 0x001fe2000f8e020a */
[----:B------:R-:W0:Y:S04]  /*00b0*/  LDCU.64 UR6, c[0x0][0x358] ;  /* 0x00006b00ff0677ac */ /* 0x000e280008000a00 */
[----:B------:R-:W-:-:S13]  /*00c0*/  ISETP.GE.AND P0, PT, R0, UR4, PT ;  /* 0x0000000400007c0c */ /* 0x000fda000bf06270 */
[----:B------:R-:W-:Y:S05]  /*00d0*/  @P0 BRA `(.L_x_1) ;  /* 0x00000000002c0947 */ /* 0x000fea0003800000 */
[----:B------:R-:W1:Y:S01]  /*00e0*/  LDC.64 R2, c[0x0][0x388] ;  /* 0x0000e200ff027b82 */ /* 0x000e620000000a00 */
[----:B------:R-:W2:Y:S01]  /*00f0*/  LDCU UR5, c[0x0][0x370] ;  /* 0x00006e00ff0577ac */ /* 0x000ea20008000800 */
[----:B------:R-:W-:Y:S02]  /*0100*/  HFMA2 R8, -RZ, RZ, 0, 0 ;  /* 0x00000000ff087431 */ /* 0x000fe400000001ff */
[----:B--2---:R-:W-:-:S07]  /*0110*/  IMAD R9, R11, UR5, RZ ;  /* 0x000000050b097c24 */ /* 0x004fce000f8e02ff */
.L_x_2:
[----:B-1----:R-:W-:-:S06]  /*0120*/  IMAD.WIDE R4, R0, 0x10, R2 ;  /* 0x0000001000047825 */ /* 0x002fcc00078e0202 */
[----:B0-----:R-:W2:Y:S01]  /*0130*/  LDG.E.128 R4, desc[UR6][R4.64] ;  /* 0x0000000604047981 */ /* 0x001ea2000c1e1d00 */
[----:B------:R-:W-:-:S05]  /*0140*/  IMAD.IADD R0, R9, 0x1, R0 ;  /* 0x0000000109007824 */ /* 0x000fca00078e0200 */
[----:B------:R-:W-:Y:S02]  /*0150*/  ISETP.GE.AND P0, PT, R0, UR4, PT ;  /* 0x0000000400007c0c */ /* 0x000fe4000bf06270 */
[----:B--2---:R-:W-:-:S04]  /*0160*/  IADD3 R8, PT, PT, R5, R4, R8 ;  /* 0x0000000405087210 */ /* 0x004fc80007ffe008 */
[----:B------:R-:W-:-:S07]  /*0170*/  IADD3 R8, PT, PT, R7, R8, R6 ;  /* 0x0000000807087210 */ /* 0x000fce0007ffe006 */
[----:B------:R-:W-:Y:S05]  /*0180*/  @!P0 BRA `(.L_x_2) ;  /* 0xfffffffc00e48947 */ /* 0x000fea000383ffff */
.L_x_1:
[----:B0-----:R-:W-:Y:S05]  /*0190*/  BSYNC.RECONVERGENT B0 ;  /* 0x0000000000007941 */ /* 0x001fea0003800200 */
.L_x_0:
[----:B------:R-:W0:Y:S01]  /*01a0*/  SHFL.DOWN PT, R3, R8, 0x10, 0x1f ;  /* 0x0a001f0008037f89 */ /* 0x000e2200000e0000 */
[----:B------:R-:W1:Y:S01]  /*01b0*/  LDCU UR5, c[0x0][0x364] ;  /* 0x00006c80ff0577ac */ /* 0x000e620008000800 */
[----:B------:R-:W1:Y:S01]  /*01c0*/  S2R R4, SR_TID.Y ;  /* 0x0000000000047919 */ /* 0x000e620000002200 */
[----:B------:R-:W1:Y:S01]  /*01d0*/  S2R R7, SR_TID.Z ;  /* 0x0000000000077919 */ /* 0x000e620000002300 */
[----:B0-----:R-:W-:-:S05]  /*01e0*/  IADD3 R3, PT, PT, R3, R8, RZ ;  /* 0x0000000803037210 */ /* 0x001fca0007ffe0ff */
[----:B------:R-:W0:Y:S01]  /*01f0*/  SHFL.DOWN PT, R0, R3, 0x8, 0x1f ;  /* 0x09001f0003007f89 */ /* 0x000e2200000e0000 */
[----:B-1----:R-:W-:-:S04]  /*0200*/  IMAD R4, R7, UR5, R4 ;  /* 0x0000000507047c24 */ /* 0x002fc8000f8e0204 */
[----:B------:R-:W-:-:S05]  /*0210*/  IMAD R4, R4, R11, R10 ;  /* 0x0000000b04047224 */ /* 0x000fca00078e020a */
[----:B------:R-:W-:Y:S01]  /*0220*/  LOP3.LUT P0, RZ, R4, 0x1f, RZ, 0xc0, !PT ;  /* 0x0000001f04ff7812 */ /* 0x000fe2000780c0ff */
[----:B0-----:R-:W-:-:S05]  /*0230*/  IMAD.IADD R0, R3, 0x1, R0 ;  /* 0x0000000103007824 */ /* 0x001fca00078e0200 */
[----:B------:R-:W0:Y:S02]  /*0240*/  SHFL.DOWN PT, R5, R0, 0x4, 0x1f ;  /* 0x08801f0000057f89 */ /* 0x000e2400000e0000 */
[----:B0-----:R-:W-:-:S05]  /*0250*/  IADD3 R5, PT, PT, R0, R5, RZ ;  /* 0x0000000500057210 */ /* 0x001fca0007ffe0ff */
[----:B------:R-:W0:Y:S02]  /*0260*/  SHFL.DOWN PT, R2, R5, 0x2, 0x1f ;  /* 0x08401f0005027f89 */ /* 0x000e2400000e0000 */
[----:B0-----:R-:W-:-:S05]  /*0270*/  IMAD.IADD R2, R5, 0x1, R2 ;  /* 0x0000000105027824 */ /* 0x001fca00078e0202 */
[----:B------:R0:W1:Y:S01]  /*0280*/  SHFL.DOWN PT, R3, R2, 0x1, 0x1f ;  /* 0x08201f0002037f89 */ /* 0x00006200000e0000 */
[----:B------:R-:W-:Y:S05]  /*0290*/  @P0 EXIT ;  /* 0x000000000000094d */ /* 0x000fea0003800000 */
[----:B------:R-:W2:Y:S01]  /*02a0*/  S2R R4, SR_LANEID ;  /* 0x0000000000047919 */ /* 0x000ea20000000000 */
[----:B-1----:R-:W-:Y:S01]  /*02b0*/  IADD3 R0, PT, PT, R2, R3, RZ ;  /* 0x0000000302007210 */ /* 0x002fe20007ffe0ff */
[----:B------:R-:W-:Y:S01]  /*02c0*/  VOTEU.ANY UR4, UPT, PT ;  /* 0x0000000000047886 */ /* 0x000fe200038e0100 */
[----:B0-----:R-:W0:Y:S01]  /*02d0*/  LDC.64 R2, c[0x0][0x380] ;  /* 0x0000e000ff027b82 */ /* 0x001e220000000a00 */
[----:B------:R-:W-:-:S07]  /*02e0*/  UFLO.U32 UR4, UR4 ;  /* 0x00000004000472bd */ /* 0x000fce00080e0000 */
[----:B------:R-:W1:Y:S02]  /*02f0*/  REDUX.SUM UR5, R0 ;  /* 0x00000000000573c4 */ /* 0x000e64000000c000 */
[----:B-1----:R-:W-:Y:S01]  /*0300*/  IMAD.U32 R5, RZ, RZ, UR5 ;  /* 0x00000005ff057e24 */ /* 0x002fe2000f8e00ff */
[----:B--2---:R-:W-:-:S13]  /*0310*/  ISETP.EQ.U32.AND P0, PT, R4, UR4, PT ;  /* 0x0000000404007c0c */ /* 0x004fda000bf02070 */
[----:B0-----:R-:W-:Y:S01]  /*0320*/  @P0 REDG.E.ADD.STRONG.GPU desc[UR6][R2.64], R5 ;  /* 0x000000050200098e */ /* 0x001fe2000c12e106 */
[----:B------:R-:W-:Y:S05]  /*0330*/  EXIT ;  /* 0x000000000000794d */ /* 0x000fea0003800000 */
.L_x_3:
[----:B------:R-:W-:-:S00]  /*0340*/  BRA `(.L_x_3) ;  /* 0xfffffffc00fc7947 */ /* 0x000fc0000383ffff */
[----:B------:R-:W-:-:S00]  /*0350*/  NOP ;  /* 0x0000000000007918 */ /* 0x000fc00000000000 */
        /* <DEDUP_REMOVED lines=10> */
.L_x_4:


//--------------------- .nv.shared.reserved.0     --------------------------
	.section	.nv.shared.reserved.0,"aw",@nobits
	.weak		__nv_reservedSMEM_offset_0_alias
	.size		__nv_reservedSMEM_offset_0_alias, 0, 64
	.other		__nv_reservedSMEM_offset_0_alias,@"STO_CUDA_RESERVED_SHARED STV_DEFAULT"
__nv_reservedSMEM_offset_0_alias:
	.zero		0
	.zero		64


//--------------------- .nv.constant0._Z20sum_kernel_tile_shflILi32EEvPiS0_i --------------------------
	.section	.nv.constant0._Z20sum_kernel_tile_shflILi32EEvPiS0_i,"a",@progbits
	.sectionflags	@""
	.align	4
.nv.constant0._Z20sum_kernel_tile_shflILi32EEvPiS0_i:
	.zero		916


//--------------------- SYMBOLS --------------------------

	.type		.nv.reservedSmem.offset0,@object
	.size		.nv.reservedSmem.offset0,0x4
